	.headerflags	@"EF_CUDA_TEXMODE_UNIFIED EF_CUDA_64BIT_ADDRESS EF_CUDA_ACCELERATORS EF_CUDA_SM90 EF_CUDA_VIRTUAL_SM(EF_CUDA_SM90)"
	.elftype	@"ET_EXEC"


//--------------------- .nv.info                  --------------------------
	.section	.nv.info,"",@"SHT_CUDA_INFO"
	.align	4


	//----- nvinfo : EIATTR_REGCOUNT
	.align		4
        /*0000*/ 	.byte	0x04, 0x2f
        /*0002*/ 	.short	(.L_1 - .L_0)
	.align		4
.L_0:
        /*0004*/ 	.word	index@(triton_poi_fused__softmax_leaky_relu_1)
        /*0008*/ 	.word	0x00000014


	//----- nvinfo : EIATTR_MIN_STACK_SIZE
	.align		4
.L_1:
        /*000c*/ 	.byte	0x04, 0x12
        /*000e*/ 	.short	(.L_3 - .L_2)
	.align		4
.L_2:
        /*0010*/ 	.word	index@(triton_poi_fused__softmax_leaky_relu_1)
        /*0014*/ 	.word	0x00000000


	//----- nvinfo : EIATTR_FRAME_SIZE
	.align		4
.L_3:
        /*0018*/ 	.byte	0x04, 0x11
        /*001a*/ 	.short	(.L_5 - .L_4)
	.align		4
.L_4:
        /*001c*/ 	.word	index@(triton_poi_fused__softmax_leaky_relu_1)
        /*0020*/ 	.word	0x00000000


	//----- nvinfo : EIATTR_MIN_STACK_SIZE
	.align		4
.L_5:
        /*0024*/ 	.byte	0x04, 0x12
        /*0026*/ 	.short	(.L_7 - .L_6)
	.align		4
.L_6:
        /*0028*/ 	.word	index@(triton_poi_fused__softmax_leaky_relu_1)
        /*002c*/ 	.word	0x00000000
.L_7:


//--------------------- .nv.info.triton_poi_fused__softmax_leaky_relu_1 --------------------------
	.section	.nv.info.triton_poi_fused__softmax_leaky_relu_1,"",@"SHT_CUDA_INFO"
	.sectionflags	@""
	.align	4


	//----- nvinfo : EIATTR_CUDA_API_VERSION
	.align		4
        /*0000*/ 	.byte	0x04, 0x37
        /*0002*/ 	.short	(.L_9 - .L_8)
.L_8:
        /*0004*/ 	.word	0x0000007c


	//----- nvinfo : EIATTR_KPARAM_INFO
	.align		4
.L_9:
        /*0008*/ 	.byte	0x04, 0x17
        /*000a*/ 	.short	(.L_11 - .L_10)
.L_10:
        /*000c*/ 	.word	0x00000000
        /*0010*/ 	.short	0x0002
        /*0012*/ 	.short	0x0010
        /*0014*/ 	.byte	0x00, 0xf0, 0x11, 0x00


	//----- nvinfo : EIATTR_KPARAM_INFO
	.align		4
.L_11:
        /*0018*/ 	.byte	0x04, 0x17
        /*001a*/ 	.short	(.L_13 - .L_12)
.L_12:
        /*001c*/ 	.word	0x00000000
        /*0020*/ 	.short	0x0001
        /*0022*/ 	.short	0x0008
        /*0024*/ 	.byte	0x00, 0xf4, 0x21, 0x00


	//----- nvinfo : EIATTR_KPARAM_INFO
	.align		4
.L_13:
        /*0028*/ 	.byte	0x04, 0x17
        /*002a*/ 	.short	(.L_15 - .L_14)
.L_14:
        /*002c*/ 	.word	0x00000000
        /*0030*/ 	.short	0x0000
        /*0032*/ 	.short	0x0000
        /*0034*/ 	.byte	0x00, 0xf4, 0x21, 0x00


	//----- nvinfo : EIATTR_SPARSE_MMA_MASK
	.align		4
.L_15:
        /*0038*/ 	.byte	0x03, 0x50
        /*003a*/ 	.short	0x0000


	//----- nvinfo : EIATTR_MAXREG_COUNT
	.align		4
        /*003c*/ 	.byte	0x03, 0x1b
        /*003e*/ 	.short	0x00ff


	//----- nvinfo : EIATTR_EXIT_INSTR_OFFSETS
	.align		4
        /*0040*/ 	.byte	0x04, 0x1c
        /*0042*/ 	.short	(.L_17 - .L_16)


	//   ....[0]....
.L_16:
        /*0044*/ 	.word	0x000004e0


	//   ....[1]....
        /*0048*/ 	.word	0x00000500


	//----- nvinfo : EIATTR_REQNTID
	.align		4
.L_17:
        /*004c*/ 	.byte	0x04, 0x10
        /*004e*/ 	.short	(.L_19 - .L_18)
.L_18:
        /*0050*/ 	.word	0x00000020
        /*0054*/ 	.word	0x00000001
        /*0058*/ 	.word	0x00000001


	//----- nvinfo : EIATTR_CBANK_PARAM_SIZE
	.align		4
.L_19:
        /*005c*/ 	.byte	0x03, 0x19
        /*005e*/ 	.short	0x0014


	//----- nvinfo : EIATTR_PARAM_CBANK
	.align		4
        /*0060*/ 	.byte	0x04, 0x0a
        /*0062*/ 	.short	(.L_21 - .L_20)
	.align		4
.L_20:
        /*0064*/ 	.word	index@(.nv.constant0.triton_poi_fused__softmax_leaky_relu_1)
        /*0068*/ 	.short	0x0210
        /*006a*/ 	.short	0x0014


	//----- nvinfo : EIATTR_SW_WAR
	.align		4
.L_21:
        /*006c*/ 	.byte	0x04, 0x36
        /*006e*/ 	.short	(.L_23 - .L_22)
.L_22:
        /*0070*/ 	.word	0x00000008
.L_23:


//--------------------- .nv.callgraph             --------------------------
	.section	.nv.callgraph,"",@"SHT_CUDA_CALLGRAPH"
	.align	4
	.sectionentsize	8
	.align		4
        /*0000*/ 	.word	0x00000000
	.align		4
        /*0004*/ 	.word	0xffffffff
	.align		4
        /*0008*/ 	.word	0x00000000
	.align		4
        /*000c*/ 	.word	0xfffffffe
	.align		4
        /*0010*/ 	.word	0x00000000
	.align		4
        /*0014*/ 	.word	0xfffffffd
	.align		4
        /*0018*/ 	.word	0x00000000
	.align		4
        /*001c*/ 	.word	0xfffffffc


//--------------------- .text.triton_poi_fused__softmax_leaky_relu_1 --------------------------
	.section	.text.triton_poi_fused__softmax_leaky_relu_1,"ax",@progbits
	.align	128
        .global         triton_poi_fused__softmax_leaky_relu_1
        .type           triton_poi_fused__softmax_leaky_relu_1,@function
        .size           triton_poi_fused__softmax_leaky_relu_1,(.L_x_1 - triton_poi_fused__softmax_leaky_relu_1)
        .other          triton_poi_fused__softmax_leaky_relu_1,@"STO_CUDA_ENTRY STV_DEFAULT"
triton_poi_fused__softmax_leaky_relu_1:
.text.triton_poi_fused__softmax_leaky_relu_1:
[----:B------:R-:W0:Y:S02]  /*0000*/  LDC R1, c[0x0][0x28] ;  /* 0x00000a00ff017b82 */ /* 0x000e240000000800 */
[----:B------:R-:W1:Y:S01]  /*0010*/  S2R R0, SR_TID.X ;  /* 0x0000000000007919 */ /* 0x000e620000002100 */
[----:B------:R-:W2:Y:S01]  /*0020*/  LDC.64 R2, c[0x0][0x210] ;  /* 0x00008400ff027b82 */ /* 0x000ea20000000a00 */
[----:B------:R-:W-:Y:S01]  /*0030*/  CS2R R14, SRZ ;  /* 0x00000000000e7805 */ /* 0x000fe2000001ff00 */
[----:B------:R-:W-:Y:S01]  /*0040*/  ULDC.64 UR4, c[0x0][0x208] ;  /* 0x0000820000047ab9 */ /* 0x000fe20000000a00 */
[----:B------:R-:W3:Y:S01]  /*0050*/  S2R R7, SR_CTAID.X ;  /* 0x0000000000077919 */ /* 0x000ee20000002500 */
[----:B-1----:R-:W-:Y:S01]  /*0060*/  IMAD.SHL.U32 R0, R0, 0x2, RZ ;  /* 0x0000000200007824 */ /* 0x002fe200078e00ff */
[----:B---3--:R-:W-:-:S04]  /*0070*/  SHF.R.S32.HI R4, RZ, 0x19, R7 ;  /* 0x00000019ff047819 */ /* 0x008fc80000011407 */
[----:B------:R-:W-:Y:S02]  /*0080*/  LOP3.LUT R0, R0, 0x3e, RZ, 0xc0, !PT ;  /* 0x0000003e00007812 */ /* 0x000fe400078ec0ff */
[----:B------:R-:W-:-:S03]  /*0090*/  SGXT R4, R4, 0x1 ;  /* 0x000000010404781a */ /* 0x000fc60000000200 */
[----:B------:R-:W-:-:S05]  /*00a0*/  IMAD R7, R7, 0x40, R0 ;  /* 0x0000004007077824 */ /* 0x000fca00078e0200 */
[----:B------:R-:W-:Y:S02]  /*00b0*/  LEA.HI R4, R4, R7, RZ, 0x4 ;  /* 0x0000000704047211 */ /* 0x000fe400078f20ff */
[----:B------:R-:W-:Y:S02]  /*00c0*/  ISETP.GE.AND P0, PT, R7, 0x40, PT ;  /* 0x000000400700780c */ /* 0x000fe40003f06270 */
[----:B------:R-:W-:-:S05]  /*00d0*/  LOP3.LUT R4, R4, 0xfffffff0, RZ, 0xc0, !PT ;  /* 0xfffffff004047812 */ /* 0x000fca00078ec0ff */
[----:B------:R-:W-:-:S04]  /*00e0*/  IMAD.IADD R5, R7, 0x1, -R4 ;  /* 0x0000000107057824 */ /* 0x000fc800078e0a04 */
[----:B--2---:R-:W-:Y:S01]  /*00f0*/  IMAD.WIDE R4, R5, 0x4, R2 ;  /* 0x0000000405047825 */ /* 0x004fe200078e0202 */
[----:B------:R-:W-:-:S04]  /*0100*/  CS2R R12, SRZ ;  /* 0x00000000000c7805 */ /* 0x000fc8000001ff00 */
[----:B------:R-:W2:Y:S01]  /*0110*/  @!P0 LDG.E.EL.64 R14, desc[UR4][R4.64] ;  /* 0x00000004040e8981 */ /* 0x000ea2000c2e1b00 */
[----:B------:R-:W-:-:S03]  /*0120*/  CS2R R10, SRZ ;  /* 0x00000000000a7805 */ /* 0x000fc6000001ff00 */
[----:B------:R-:W3:Y:S04]  /*0130*/  @!P0 LDG.E.EL.64 R12, desc[UR4][R4.64+0x40] ;  /* 0x00004004040c8981 */ /* 0x000ee8000c2e1b00 */
[----:B------:R-:W4:Y:S01]  /*0140*/  @!P0 LDG.E.EL.64 R10, desc[UR4][R4.64+0x80] ;  /* 0x00008004040a8981 */ /* 0x000f22000c2e1b00 */
[----:B------:R-:W-:-:S06]  /*0150*/  CS2R R8, SRZ ;  /* 0x0000000000087805 */ /* 0x000fcc000001ff00 */
[----:B------:R-:W5:Y:S01]  /*0160*/  @!P0 LDG.E.EL.64 R8, desc[UR4][R4.64+0xc0] ;  /* 0x0000c00404088981 */ /* 0x000f62000c2e1b00 */
[----:B------:R-:W-:Y:S01]  /*0170*/  CS2R R16, SRZ ;  /* 0x0000000000107805 */ /* 0x000fe2000001ff00 */
[----:B------:R-:W-:-:S05]  /*0180*/  IMAD.WIDE R2, R7, 0x4, R2 ;  /* 0x0000000407027825 */ /* 0x000fca00078e0202 */
[----:B------:R-:W5:Y:S01]  /*0190*/  @!P0 LDG.E.64 R16, desc[UR4][R2.64] ;  /* 0x0000000402108981 */ /* 0x000f62000c1e1b00 */
[----:B--2---:R-:W-:Y:S02]  /*01a0*/  FSETP.GT.AND P1, PT, R14, RZ, PT ;  /* 0x000000ff0e00720b */ /* 0x004fe40003f24000 */
[----:B------:R-:W-:Y:S02]  /*01b0*/  FSETP.GT.AND P2, PT, R15, RZ, PT ;  /* 0x000000ff0f00720b */ /* 0x000fe40003f44000 */
[----:B---3--:R-:W-:Y:S02]  /*01c0*/  FSETP.GT.AND P3, PT, R12, RZ, PT ;  /* 0x000000ff0c00720b */ /* 0x008fe40003f64000 */
[----:B------:R-:W-:Y:S02]  /*01d0*/  FSETP.GT.AND P4, PT, R13, RZ, PT ;  /* 0x000000ff0d00720b */ /* 0x000fe40003f84000 */
[----:B----4-:R-:W-:-:S05]  /*01e0*/  FSETP.GT.AND P5, PT, R10, RZ, PT ;  /* 0x000000ff0a00720b */ /* 0x010fca0003fa4000 */
[----:B------:R-:W-:Y:S02]  /*01f0*/  @!P1 FMUL R14, R14, 0.20000000298023223877 ;  /* 0x3e4ccccd0e0e9820 */ /* 0x000fe40000400000 */
[----:B------:R-:W-:Y:S01]  /*0200*/  @!P2 FMUL R15, R15, 0.20000000298023223877 ;  /* 0x3e4ccccd0f0fa820 */ /* 0x000fe20000400000 */
[----:B------:R-:W-:Y:S01]  /*0210*/  FSETP.GT.AND P2, PT, R11, RZ, PT ;  /* 0x000000ff0b00720b */ /* 0x000fe20003f44000 */
[----:B------:R-:W-:Y:S01]  /*0220*/  @!P3 FMUL R12, R12, 0.20000000298023223877 ;  /* 0x3e4ccccd0c0cb820 */ /* 0x000fe20000400000 */
[----:B------:R-:W-:Y:S01]  /*0230*/  FSETP.NAN.AND P6, PT, R14, R14, PT ;  /* 0x0000000e0e00720b */ /* 0x000fe20003fc8000 */
[----:B------:R-:W-:Y:S01]  /*0240*/  @!P4 FMUL R13, R13, 0.20000000298023223877 ;  /* 0x3e4ccccd0d0dc820 */ /* 0x000fe20000400000 */
[C---:B------:R-:W-:Y:S01]  /*0250*/  FSETP.NAN.AND P1, PT, R15.reuse, R15, PT ;  /* 0x0000000f0f00720b */ /* 0x040fe20003f28000 */
[----:B------:R-:W-:Y:S01]  /*0260*/  @!P5 FMUL R10, R10, 0.20000000298023223877 ;  /* 0x3e4ccccd0a0ad820 */ /* 0x000fe20000400000 */
[----:B------:R-:W-:Y:S02]  /*0270*/  FSETP.GT.AND P3, PT, R14, R12, PT ;  /* 0x0000000c0e00720b */ /* 0x000fe40003f64000 */
[----:B------:R-:W-:-:S02]  /*0280*/  FSETP.GT.AND P4, PT, R15, R13, PT ;  /* 0x0000000d0f00720b */ /* 0x000fc40003f84000 */
[----:B-----5:R-:W-:-:S03]  /*0290*/  FSETP.GT.AND P5, PT, R9, RZ, PT ;  /* 0x000000ff0900720b */ /* 0x020fc60003fa4000 */
[----:B------:R-:W-:Y:S02]  /*02a0*/  @!P2 FMUL R11, R11, 0.20000000298023223877 ;  /* 0x3e4ccccd0b0ba820 */ /* 0x000fe40000400000 */
[----:B------:R-:W-:Y:S02]  /*02b0*/  @!P6 FSEL R14, R14, R12, P3 ;  /* 0x0000000c0e0ee208 */ /* 0x000fe40001800000 */
[----:B------:R-:W-:Y:S02]  /*02c0*/  FSETP.GT.AND P3, PT, R8, RZ, PT ;  /* 0x000000ff0800720b */ /* 0x000fe40003f64000 */
[----:B------:R-:W-:Y:S02]  /*02d0*/  @!P1 FSEL R15, R15, R13, P4 ;  /* 0x0000000d0f0f9208 */ /* 0x000fe40002000000 */
[C---:B------:R-:W-:Y:S02]  /*02e0*/  FSETP.GT.AND P1, PT, R14.reuse, R10, PT ;  /* 0x0000000a0e00720b */ /* 0x040fe40003f24000 */
[----:B------:R-:W-:Y:S01]  /*02f0*/  FSETP.GT.AND P2, PT, R15, R11, PT ;  /* 0x0000000b0f00720b */ /* 0x000fe20003f44000 */
[----:B------:R-:W-:Y:S01]  /*0300*/  @!P5 FMUL R9, R9, 0.20000000298023223877 ;  /* 0x3e4ccccd0909d820 */ /* 0x000fe20000400000 */
[----:B------:R-:W-:-:S05]  /*0310*/  FSETP.NAN.AND P4, PT, R14, R14, PT ;  /* 0x0000000e0e00720b */ /* 0x000fca0003f88000 */
[----:B------:R-:W-:Y:S01]  /*0320*/  @!P3 FMUL R8, R8, 0.20000000298023223877 ;  /* 0x3e4ccccd0808b820 */ /* 0x000fe20000400000 */
[----:B------:R-:W-:-:S03]  /*0330*/  FSETP.NAN.AND P3, PT, R15, R15, PT ;  /* 0x0000000f0f00720b */ /* 0x000fc60003f68000 */
[----:B------:R-:W-:Y:S02]  /*0340*/  @!P1 FSEL R14, R14, R10, P4 ;  /* 0x0000000a0e0e9208 */ /* 0x000fe40002000000 */
[----:B------:R-:W-:Y:S02]  /*0350*/  @!P2 FSEL R15, R15, R11, P3 ;  /* 0x0000000b0f0fa208 */ /* 0x000fe40001800000 */
[----:B------:R-:W-:Y:S02]  /*0360*/  FSETP.GT.AND P3, PT, R14, R8, PT ;  /* 0x000000080e00720b */ /* 0x000fe40003f64000 */
[----:B------:R-:W-:Y:S02]  /*0370*/  FSETP.GT.AND P4, PT, R15, R9, PT ;  /* 0x000000090f00720b */ /* 0x000fe40003f84000 */
[----:B------:R-:W-:Y:S02]  /*0380*/  FSETP.GT.AND P1, PT, R16, RZ, PT ;  /* 0x000000ff1000720b */ /* 0x000fe40003f24000 */
[----:B------:R-:W-:-:S02]  /*0390*/  FSETP.GT.AND P2, PT, R17, RZ, PT ;  /* 0x000000ff1100720b */ /* 0x000fc40003f44000 */
[----:B------:R-:W-:Y:S02]  /*03a0*/  FSETP.NAN.AND P5, PT, R14, R14, PT ;  /* 0x0000000e0e00720b */ /* 0x000fe40003fa8000 */
[----:B------:R-:W-:-:S03]  /*03b0*/  FSETP.NAN.AND P6, PT, R15, R15, PT ;  /* 0x0000000f0f00720b */ /* 0x000fc60003fc8000 */
[----:B------:R-:W-:Y:S02]  /*03c0*/  @!P3 FSEL R14, R14, R8, P5 ;  /* 0x000000080e0eb208 */ /* 0x000fe40002800000 */
[----:B------:R-:W-:Y:S02]  /*03d0*/  @!P4 FSEL R15, R15, R9, P6 ;  /* 0x000000090f0fc208 */ /* 0x000fe40003000000 */
[----:B------:R-:W-:Y:S02]  /*03e0*/  @!P1 FMUL R16, R16, 0.20000000298023223877 ;  /* 0x3e4ccccd10109820 */ /* 0x000fe40000400000 */
[----:B------:R-:W-:Y:S02]  /*03f0*/  @!P2 FMUL R17, R17, 0.20000000298023223877 ;  /* 0x3e4ccccd1111a820 */ /* 0x000fe40000400000 */
[----:B------:R-:W-:Y:S02]  /*0400*/  FADD R0, R16, -R14 ;  /* 0x8000000e10007221 */ /* 0x000fe40000000000 */
[----:B------:R-:W-:-:S02]  /*0410*/  FADD R2, R17, -R15 ;  /* 0x8000000f11027221 */ /* 0x000fc40000000000 */
[----:B------:R-:W-:Y:S02]  /*0420*/  FMUL R0, R0, 1.4426950216293334961 ;  /* 0x3fb8aa3b00007820 */ /* 0x000fe40000400000 */
[----:B------:R-:W-:Y:S02]  /*0430*/  FMUL R6, R2, 1.4426950216293334961 ;  /* 0x3fb8aa3b02067820 */ /* 0x000fe40000400000 */
[----:B------:R-:W1:Y:S01]  /*0440*/  LDC.64 R2, c[0x0][0x218] ;  /* 0x00008600ff027b82 */ /* 0x000e620000000a00 */
[----:B------:R-:W-:Y:S02]  /*0450*/  FSETP.GEU.AND P1, PT, R0, -126, PT ;  /* 0xc2fc00000000780b */ /* 0x000fe40003f2e000 */
[----:B------:R-:W-:-:S11]  /*0460*/  FSETP.GEU.AND P2, PT, R6, -126, PT ;  /* 0xc2fc00000600780b */ /* 0x000fd60003f4e000 */
[----:B------:R-:W-:Y:S02]  /*0470*/  @!P1 FMUL R0, R0, 0.5 ;  /* 0x3f00000000009820 */ /* 0x000fe40000400000 */
[----:B------:R-:W-:Y:S02]  /*0480*/  @!P2 FMUL R6, R6, 0.5 ;  /* 0x3f0000000606a820 */ /* 0x000fe40000400000 */
[----:B------:R-:W2:Y:S01]  /*0490*/  MUFU.EX2 R4, R0 ;  /* 0x0000000000047308 */ /* 0x000ea20000000800 */
[----:B-1----:R-:W-:-:S07]  /*04a0*/  IMAD.WIDE R2, R7, 0x4, R2 ;  /* 0x0000000407027825 */ /* 0x002fce00078e0202 */
[----:B------:R-:W1:Y:S01]  /*04b0*/  MUFU.EX2 R5, R6 ;  /* 0x0000000600057308 */ /* 0x000e620000000800 */
[----:B--2---:R-:W-:Y:S01]  /*04c0*/  @!P1 FMUL R4, R4, R4 ;  /* 0x0000000404049220 */ /* 0x004fe20000400000 */
[----:B-1----:R-:W-:Y:S01]  /*04d0*/  @!P2 FMUL R5, R5, R5 ;  /* 0x000000050505a220 */ /* 0x002fe20000400000 */
[----:B------:R-:W-:Y:S06]  /*04e0*/  @P0 EXIT ;  /* 0x000000000000094d */ /* 0x000fec0003800000 */
[----:B------:R-:W-:Y:S01]  /*04f0*/  STG.E.64 desc[UR4][R2.64], R4 ;  /* 0x0000000402007986 */ /* 0x000fe2000c101b04 */
[----:B------:R-:W-:Y:S05]  /*0500*/  EXIT ;  /* 0x000000000000794d */ /* 0x000fea0003800000 */
.L_x_0:
[----:B------:R-:W-:-:S00]  /*0510*/  BRA `(.L_x_0) ;  /* 0xfffffffc00fc7947 */ /* 0x000fc0000383ffff */
[----:B------:R-:W-:-:S00]  /*0520*/  NOP ;  /* 0x0000000000007918 */ /* 0x000fc00000000000 */
        /* <DEDUP_REMOVED lines=13> */
.L_x_1:


//--------------------- .nv.constant0.triton_poi_fused__softmax_leaky_relu_1 --------------------------
	.section	.nv.constant0.triton_poi_fused__softmax_leaky_relu_1,"a",@progbits
	.sectionflags	@""
	.align	4
.nv.constant0.triton_poi_fused__softmax_leaky_relu_1:
	.zero		548
